//
// Generated by NVIDIA NVVM Compiler
//
// Compiler Build ID: CL-36424714
// Cuda compilation tools, release 13.0, V13.0.88
// Based on NVVM 20.0.0
//

.version 9.0
.target sm_100
.address_size 64

	// .globl	_Z8fast_addPfS_S_

.visible .entry _Z8fast_addPfS_S_(
	.param .u64 .ptr .align 1 _Z8fast_addPfS_S__param_0,
	.param .u64 .ptr .align 1 _Z8fast_addPfS_S__param_1,
	.param .u64 .ptr .align 1 _Z8fast_addPfS_S__param_2
)
{
	.reg .b32 	%r<2>;
	.reg .b32 	%f<4>;
	.reg .b64 	%rd<11>;

	ld.param.u64 	%rd1, [_Z8fast_addPfS_S__param_0];
	ld.param.u64 	%rd2, [_Z8fast_addPfS_S__param_1];
	ld.param.u64 	%rd3, [_Z8fast_addPfS_S__param_2];
	cvta.to.global.u64 	%rd4, %rd3;
	cvta.to.global.u64 	%rd5, %rd2;
	cvta.to.global.u64 	%rd6, %rd1;
	mov.u32 	%r1, %tid.x;
	mul.wide.u32 	%rd7, %r1, 4;
	add.s64 	%rd8, %rd6, %rd7;
	ld.global.f32 	%f1, [%rd8];
	add.s64 	%rd9, %rd5, %rd7;
	ld.global.f32 	%f2, [%rd9];
	add.f32 	%f3, %f1, %f2;
	add.s64 	%rd10, %rd4, %rd7;
	st.global.f32 	[%rd10], %f3;
	ret;

}


// ===== COMPILED SASS (sm_100) =====

	.target	sm_100

	.elftype	@"ET_EXEC"


//--------------------- .note.nv.tkinfo           --------------------------
	.section	.note.nv.tkinfo,"",@"SHT_NOTE"
	.sectionflags	@"SHF_NOTE_NV_TKINFO"
	.tkinfo
        /*0018*/ 	.word	0x00000002
        /*0030*/ 	.string	""
        /*0030*/ 	.string	"ptxas"
        /*0030*/ 	.string	"Cuda compilation tools, release 13.0, V13.0.88"
        /*0030*/ 	.string	"Build cuda_13.0.r13.0/compiler.36424714_0"
        /*0030*/ 	.string	"-arch sm_100 -m 64 "



//--------------------- .note.nv.cuinfo           --------------------------
	.section	.note.nv.cuinfo,"",@"SHT_NOTE"
	.sectionflags	@"SHF_NOTE_NV_CUINFO"
        /*0018*/ 	.short	0x0002
        /*001a*/ 	.short	0x0064
        /*001c*/ 	.short	0x0082
	.zero		2


//--------------------- .nv.info                  --------------------------
	.section	.nv.info,"",@"SHT_CUDA_INFO"
	.align	4


	//----- nvinfo : EIATTR_REGCOUNT
	.align		4
        /*0000*/ 	.byte	0x04, 0x2f
        /*0002*/ 	.short	(.L_1 - .L_0)
	.align		4
.L_0:
        /*0004*/ 	.word	index@(_Z8fast_addPfS_S_)
        /*0008*/ 	.word	0x0000000c


	//----- nvinfo : EIATTR_FRAME_SIZE
	.align		4
.L_1:
        /*000c*/ 	.byte	0x04, 0x11
        /*000e*/ 	.short	(.L_3 - .L_2)
	.align		4
.L_2:
        /*0010*/ 	.word	index@(_Z8fast_addPfS_S_)
        /*0014*/ 	.word	0x00000000


	//----- nvinfo : EIATTR_MIN_STACK_SIZE
	.align		4
.L_3:
        /*0018*/ 	.byte	0x04, 0x12
        /*001a*/ 	.short	(.L_5 - .L_4)
	.align		4
.L_4:
        /*001c*/ 	.word	index@(_Z8fast_addPfS_S_)
        /*0020*/ 	.word	0x00000000
.L_5:


//--------------------- .nv.compat                --------------------------
	.section	.nv.compat,"",@"SHT_CUDA_COMPAT_INFO"
	.align	4
        /*0000*/ 	.byte	0x02, 0x09, 0x00, 0x00, 0x02, 0x02, 0x01, 0x00, 0x02, 0x05, 0x05, 0x00, 0x03, 0x07, 0x01, 0x01
        /*0010*/ 	.byte	0x02, 0x03, 0x00, 0x00, 0x02, 0x06, 0x01, 0x00, 0x04, 0x0b, 0x08, 0x00, 0x09, 0x00, 0x00, 0x00
        /*0020*/ 	.byte	0x00, 0x00, 0x00, 0x00


//--------------------- .nv.info._Z8fast_addPfS_S_ --------------------------
	.section	.nv.info._Z8fast_addPfS_S_,"",@"SHT_CUDA_INFO"
	.sectionflags	@""
	.align	4


	//----- nvinfo : EIATTR_CUDA_API_VERSION
	.align		4
        /*0000*/ 	.byte	0x04, 0x37
        /*0002*/ 	.short	(.L_7 - .L_6)
.L_6:
        /*0004*/ 	.word	0x00000082


	//----- nvinfo : EIATTR_KPARAM_INFO
	.align		4
.L_7:
        /*0008*/ 	.byte	0x04, 0x17
        /*000a*/ 	.short	(.L_9 - .L_8)
.L_8:
        /*000c*/ 	.word	0x00000000
        /*0010*/ 	.short	0x0002
        /*0012*/ 	.short	0x0010
        /*0014*/ 	.byte	0x00, 0xf5, 0x21, 0x00


	//----- nvinfo : EIATTR_KPARAM_INFO
	.align		4
.L_9:
        /*0018*/ 	.byte	0x04, 0x17
        /*001a*/ 	.short	(.L_11 - .L_10)
.L_10:
        /*001c*/ 	.word	0x00000000
        /*0020*/ 	.short	0x0001
        /*0022*/ 	.short	0x0008
        /*0024*/ 	.byte	0x00, 0xf5, 0x21, 0x00


	//----- nvinfo : EIATTR_KPARAM_INFO
	.align		4
.L_11:
        /*0028*/ 	.byte	0x04, 0x17
        /*002a*/ 	.short	(.L_13 - .L_12)
.L_12:
        /*002c*/ 	.word	0x00000000
        /*0030*/ 	.short	0x0000
        /*0032*/ 	.short	0x0000
        /*0034*/ 	.byte	0x00, 0xf5, 0x21, 0x00


	//----- nvinfo : EIATTR_SPARSE_MMA_MASK
	.align		4
.L_13:
        /*0038*/ 	.byte	0x03, 0x50
        /*003a*/ 	.short	0x0000


	//----- nvinfo : EIATTR_MAXREG_COUNT
	.align		4
        /*003c*/ 	.byte	0x03, 0x1b
        /*003e*/ 	.short	0x00ff


	//----- nvinfo : EIATTR_MERCURY_ISA_VERSION
	.align		4
        /*0040*/ 	.byte	0x03, 0x5f
        /*0042*/ 	.short	0x0101


	//----- nvinfo : EIATTR_VRC_CTA_INIT_COUNT
	.align		4
        /*0044*/ 	.byte	0x02, 0x4a
	.zero		1
	.zero		1


	//----- nvinfo : EIATTR_EXIT_INSTR_OFFSETS
	.align		4
        /*0048*/ 	.byte	0x04, 0x1c
        /*004a*/ 	.short	(.L_15 - .L_14)


	//   ....[0]....
.L_14:
        /*004c*/ 	.word	0x000000d0


	//----- nvinfo : EIATTR_CBANK_PARAM_SIZE
	.align		4
.L_15:
        /*0050*/ 	.byte	0x03, 0x19
        /*0052*/ 	.short	0x0018


	//----- nvinfo : EIATTR_PARAM_CBANK
	.align		4
        /*0054*/ 	.byte	0x04, 0x0a
        /*0056*/ 	.short	(.L_17 - .L_16)
	.align		4
.L_16:
        /*0058*/ 	.word	index@(.nv.constant0._Z8fast_addPfS_S_)
        /*005c*/ 	.short	0x0380
        /*005e*/ 	.short	0x0018


	//----- nvinfo : EIATTR_SW_WAR
	.align		4
.L_17:
        /*0060*/ 	.byte	0x04, 0x36
        /*0062*/ 	.short	(.L_19 - .L_18)
.L_18:
        /*0064*/ 	.word	0x00000008
.L_19:


//--------------------- .nv.callgraph             --------------------------
	.section	.nv.callgraph,"",@"SHT_CUDA_CALLGRAPH"
	.align	4
	.sectionentsize	8
	.align		4
        /*0000*/ 	.word	0x00000000
	.align		4
        /*0004*/ 	.word	0xffffffff
	.align		4
        /*0008*/ 	.word	0x00000000
	.align		4
        /*000c*/ 	.word	0xfffffffe
	.align		4
        /*0010*/ 	.word	0x00000000
	.align		4
        /*0014*/ 	.word	0xfffffffd
	.align		4
        /*0018*/ 	.word	0x00000000
	.align		4
        /*001c*/ 	.word	0xfffffffc


//--------------------- .text._Z8fast_addPfS_S_   --------------------------
	.section	.text._Z8fast_addPfS_S_,"ax",@progbits
	.align	128
        .global         _Z8fast_addPfS_S_
        .type           _Z8fast_addPfS_S_,@function
        .size           _Z8fast_addPfS_S_,(.L_x_1 - _Z8fast_addPfS_S_)
        .other          _Z8fast_addPfS_S_,@"STO_CUDA_ENTRY STV_DEFAULT"
_Z8fast_addPfS_S_:
.text._Z8fast_addPfS_S_:
[----:B------:R-:W-:Y:S01]  /*0000*/  LDC R1, c[0x0][0x37c] ;  /* 0x0000df00ff017b82 */ /* 0x000fe20000000800 */
[----:B------:R-:W0:Y:S07]  /*0010*/  S2R R9, SR_TID.X ;  /* 0x0000000000097919 */ /* 0x000e2e0000002100 */
[----:B------:R-:W0:Y:S01]  /*0020*/  LDC.64 R2, c[0x0][0x380] ;  /* 0x0000e000ff027b82 */ /* 0x000e220000000a00 */
[----:B------:R-:W1:Y:S07]  /*0030*/  LDCU.64 UR4, c[0x0][0x358] ;  /* 0x00006b00ff0477ac */ /* 0x000e6e0008000a00 */
[----:B------:R-:W2:Y:S08]  /*0040*/  LDC.64 R4, c[0x0][0x388] ;  /* 0x0000e200ff047b82 */ /* 0x000eb00000000a00 */
[----:B------:R-:W3:Y:S01]  /*0050*/  LDC.64 R6, c[0x0][0x390] ;  /* 0x0000e400ff067b82 */ /* 0x000ee20000000a00 */
[----:B0-----:R-:W-:-:S04]  /*0060*/  IMAD.WIDE.U32 R2, R9, 0x4, R2 ;  /* 0x0000000409027825 */ /* 0x001fc800078e0002 */
[C---:B--2---:R-:W-:Y:S02]  /*0070*/  IMAD.WIDE.U32 R4, R9.reuse, 0x4, R4 ;  /* 0x0000000409047825 */ /* 0x044fe400078e0004 */
[----:B-1----:R-:W2:Y:S04]  /*0080*/  LDG.E R2, desc[UR4][R2.64] ;  /* 0x0000000402027981 */ /* 0x002ea8000c1e1900 */
[----:B------:R-:W2:Y:S01]  /*0090*/  LDG.E R5, desc[UR4][R4.64] ;  /* 0x0000000404057981 */ /* 0x000ea2000c1e1900 */
[----:B---3--:R-:W-:-:S04]  /*00a0*/  IMAD.WIDE.U32 R6, R9, 0x4, R6 ;  /* 0x0000000409067825 */ /* 0x008fc800078e0006 */
[----:B--2---:R-:W-:-:S05]  /*00b0*/  FADD R9, R2, R5 ;  /* 0x0000000502097221 */ /* 0x004fca0000000000 */
[----:B------:R-:W-:Y:S01]  /*00c0*/  STG.E desc[UR4][R6.64], R9 ;  /* 0x0000000906007986 */ /* 0x000fe2000c101904 */
[----:B------:R-:W-:Y:S05]  /*00d0*/  EXIT ;  /* 0x000000000000794d */ /* 0x000fea0003800000 */
.L_x_0:
[----:B------:R-:W-:-:S00]  /*00e0*/  BRA `(.L_x_0) ;  /* 0xfffffffc00fc7947 */ /* 0x000fc0000383ffff */
[----:B------:R-:W-:-:S00]  /*00f0*/  NOP ;  /* 0x0000000000007918 */ /* 0x000fc00000000000 */
        /* <DEDUP_REMOVED lines=8> */
.L_x_1:


//--------------------- .nv.shared.reserved.0     --------------------------
	.section	.nv.shared.reserved.0,"aw",@nobits
	.weak		__nv_reservedSMEM_offset_0_alias
	.size		__nv_reservedSMEM_offset_0_alias, 0, 64
	.other		__nv_reservedSMEM_offset_0_alias,@"STO_CUDA_RESERVED_SHARED STV_DEFAULT"
__nv_reservedSMEM_offset_0_alias:
	.zero		0
	.zero		64


//--------------------- .nv.constant0._Z8fast_addPfS_S_ --------------------------
	.section	.nv.constant0._Z8fast_addPfS_S_,"a",@progbits
	.sectionflags	@""
	.align	4
.nv.constant0._Z8fast_addPfS_S_:
	.zero		920


//--------------------- SYMBOLS --------------------------

	.type		.nv.reservedSmem.offset0,@object
	.size		.nv.reservedSmem.offset0,0x4
